	.headerflags	@"EF_CUDA_TEXMODE_UNIFIED EF_CUDA_64BIT_ADDRESS EF_CUDA_SM80 EF_CUDA_VIRTUAL_SM(EF_CUDA_SM80)"
	.elftype	@"ET_EXEC"


//--------------------- .nv.info                  --------------------------
	.section	.nv.info,"",@"SHT_CUDA_INFO"
	.align	4


	//----- nvinfo : EIATTR_REGCOUNT
	.align		4
        /*0000*/ 	.byte	0x04, 0x2f
        /*0002*/ 	.short	(.L_1 - .L_0)
	.align		4
.L_0:
        /*0004*/ 	.word	index@(candidate1)
        /*0008*/ 	.word	0x000000ff


	//----- nvinfo : EIATTR_MAX_STACK_SIZE
	.align		4
.L_1:
        /*000c*/ 	.byte	0x04, 0x23
        /*000e*/ 	.short	(.L_3 - .L_2)
	.align		4
.L_2:
        /*0010*/ 	.word	index@(candidate1)
        /*0014*/ 	.word	0x00000000


	//----- nvinfo : EIATTR_MIN_STACK_SIZE
	.align		4
.L_3:
        /*0018*/ 	.byte	0x04, 0x12
        /*001a*/ 	.short	(.L_5 - .L_4)
	.align		4
.L_4:
        /*001c*/ 	.word	index@(candidate1)
        /*0020*/ 	.word	0x00000018


	//----- nvinfo : EIATTR_FRAME_SIZE
	.align		4
.L_5:
        /*0024*/ 	.byte	0x04, 0x11
        /*0026*/ 	.short	(.L_7 - .L_6)
	.align		4
.L_6:
        /*0028*/ 	.word	index@(candidate1)
        /*002c*/ 	.word	0x00000018
.L_7:


//--------------------- .nv.info.candidate1       --------------------------
	.section	.nv.info.candidate1,"",@"SHT_CUDA_INFO"
	.align	4


	//----- nvinfo : EIATTR_CUDA_API_VERSION
	.align		4
        /*0000*/ 	.byte	0x04, 0x37
        /*0002*/ 	.short	(.L_9 - .L_8)
.L_8:
        /*0004*/ 	.word	0x00000075


	//----- nvinfo : EIATTR_SW2861232_WAR
	.align		4
.L_9:
        /*0008*/ 	.byte	0x01, 0x35
	.zero		2


	//----- nvinfo : EIATTR_PARAM_CBANK
	.align		4
        /*000c*/ 	.byte	0x04, 0x0a
        /*000e*/ 	.short	(.L_11 - .L_10)
	.align		4
.L_10:
        /*0010*/ 	.word	index@(.nv.constant0.candidate1)
        /*0014*/ 	.short	0x0160
        /*0016*/ 	.short	0x0018


	//----- nvinfo : EIATTR_CBANK_PARAM_SIZE
	.align		4
.L_11:
        /*0018*/ 	.byte	0x03, 0x19
        /*001a*/ 	.short	0x0018


	//----- nvinfo : EIATTR_KPARAM_INFO
	.align		4
        /*001c*/ 	.byte	0x04, 0x17
        /*001e*/ 	.short	(.L_13 - .L_12)
.L_12:
        /*0020*/ 	.word	0x00000000
        /*0024*/ 	.short	0x0002
        /*0026*/ 	.short	0x0010
        /*0028*/ 	.byte	0x00, 0xf0, 0x21, 0x00


	//----- nvinfo : EIATTR_KPARAM_INFO
	.align		4
.L_13:
        /*002c*/ 	.byte	0x04, 0x17
        /*002e*/ 	.short	(.L_15 - .L_14)
.L_14:
        /*0030*/ 	.word	0x00000000
        /*0034*/ 	.short	0x0001
        /*0036*/ 	.short	0x0008
        /*0038*/ 	.byte	0x00, 0xf0, 0x21, 0x00


	//----- nvinfo : EIATTR_KPARAM_INFO
	.align		4
.L_15:
        /*003c*/ 	.byte	0x04, 0x17
        /*003e*/ 	.short	(.L_17 - .L_16)
.L_16:
        /*0040*/ 	.word	0x00000000
        /*0044*/ 	.short	0x0000
        /*0046*/ 	.short	0x0000
        /*0048*/ 	.byte	0x00, 0xf0, 0x21, 0x00


	//----- nvinfo : EIATTR_MAXREG_COUNT
	.align		4
.L_17:
        /*004c*/ 	.byte	0x03, 0x1b
        /*004e*/ 	.short	0x00ff


	//----- nvinfo : EIATTR_EXIT_INSTR_OFFSETS
	.align		4
        /*0050*/ 	.byte	0x04, 0x1c
        /*0052*/ 	.short	(.L_19 - .L_18)


	//   ....[0]....
.L_18:
        /*0054*/ 	.word	0x00003f00


	//----- nvinfo : EIATTR_MAX_THREADS
	.align		4
.L_19:
        /*0058*/ 	.byte	0x04, 0x05
        /*005a*/ 	.short	(.L_21 - .L_20)
.L_20:
        /*005c*/ 	.word	0x000000e0
        /*0060*/ 	.word	0x00000001
        /*0064*/ 	.word	0x00000001
.L_21:


//--------------------- .nv.rel.action            --------------------------
	.section	.nv.rel.action,"",@"SHT_CUDA_RELOCINFO"
	.align	8
	.sectionentsize	8
        /*0000*/ 	.byte	0x4b, 0x00, 0x00, 0x00, 0x00, 0x00, 0x00, 0x00, 0x00, 0x02, 0x02, 0x08, 0x10, 0x0a, 0x2f, 0x22
        /* <DEDUP_REMOVED lines=13> */


//--------------------- .nv.constant0.candidate1  --------------------------
	.section	.nv.constant0.candidate1,"a",@progbits
	.align	4
.nv.constant0.candidate1:
	.zero		376


//--------------------- .text.candidate1          --------------------------
	.section	.text.candidate1,"ax",@progbits
	.sectionflags	@"SHF_BARRIERS=1"
	.sectioninfo	@"SHI_REGISTERS=255"
	.align	128
        .global         candidate1
        .type           candidate1,@function
        .size           candidate1,(.L_x_5 - candidate1)
        .other          candidate1,@"STO_CUDA_ENTRY STV_DEFAULT"
candidate1:
.text.candidate1:
[----:B------:R-:W-:-:S02]  /*0000*/  MOV R1, c[0x0][0x28] ;  /* 0x00000a0000017a02 */ /* 0x000fc40000000f00 */
[----:B------:R-:W0:Y:S01]  /*0010*/  S2R R3, SR_TID.X ;  /* 0x0000000000037919 */ /* 0x000e220000002100 */
[----:B------:R-:W-:Y:S01]  /*0020*/  HFMA2.MMA R2, -RZ, RZ, 0, 0 ;  /* 0x00000000ff027435 */ /* 0x000fe200000001ff */
[----:B------:R-:W-:Y:S01]  /*0030*/  IADD3 R1, R1, -0x18, RZ ;  /* 0xffffffe801017810 */ /* 0x000fe20007ffe0ff */
[----:B------:R-:W-:Y:S01]  /*0040*/  HFMA2.MMA R231, -RZ, RZ, 0, 0 ;  /* 0x00000000ffe77435 */ /* 0x000fe200000001ff */
[----:B------:R-:W1:Y:S01]  /*0050*/  S2R R15, SR_CTAID.X ;  /* 0x00000000000f7919 */ /* 0x000e620000002500 */
[----:B------:R-:W-:Y:S01]  /*0060*/  CS2R R24, SRZ ;  /* 0x0000000000187805 */ /* 0x000fe2000001ff00 */
        /* <DEDUP_REMOVED lines=18> */
[C---:B0-----:R-:W-:Y:S01]  /*0190*/  IMAD.HI R229, R3.reuse, -0x6db6db6d, R2 ;  /* 0x9249249303e57827 */ /* 0x041fe200078e0202 */
[C---:B------:R-:W-:Y:S01]  /*01a0*/  IADD3 R2, R3.reuse, 0x2a0, RZ ;  /* 0x000002a003027810 */ /* 0x040fe20007ffe0ff */
[----:B------:R-:W-:Y:S01]  /*01b0*/  CS2R R62, SRZ ;  /* 0x00000000003e7805 */ /* 0x000fe2000001ff00 */
[C---:B------:R-:W-:Y:S01]  /*01c0*/  IADD3 R5, R3.reuse, 0x8c0, RZ ;  /* 0x000008c003057810 */ /* 0x040fe20007ffe0ff */
[----:B------:R-:W-:Y:S01]  /*01d0*/  CS2R R64, SRZ ;  /* 0x0000000000407805 */ /* 0x000fe2000001ff00 */
[----:B------:R-:W-:Y:S01]  /*01e0*/  SHF.R.U32.HI R0, RZ, 0x1f, R229 ;  /* 0x0000001fff007819 */ /* 0x000fe200000116e5 */
[----:B------:R-:W-:Y:S01]  /*01f0*/  IMAD.HI R2, R2, 0x5397829d, RZ ;  /* 0x5397829d02027827 */ /* 0x000fe200078e02ff */
[C---:B------:R-:W-:Y:S01]  /*0200*/  IADD3 R6, R3.reuse, 0x460, RZ ;  /* 0x0000046003067810 */ /* 0x040fe20007ffe0ff */
[----:B------:R-:W-:Y:S01]  /*0210*/  CS2R R66, SRZ ;  /* 0x0000000000427805 */ /* 0x000fe2000001ff00 */
[----:B------:R-:W-:Y:S01]  /*0220*/  IADD3 R4, R3, 0x380, RZ ;  /* 0x0000038003047810 */ /* 0x000fe20007ffe0ff */
[----:B------:R-:W-:Y:S01]  /*0230*/  IMAD.HI R10, R5, 0x5397829d, RZ ;  /* 0x5397829d050a7827 */ /* 0x000fe200078e02ff */
[CC--:B------:R-:W-:Y:S01]  /*0240*/  LEA.HI.SX32 R7, R229.reuse, R0.reuse, 0x1c ;  /* 0x00000000e5077211 */ /* 0x0c0fe200078fe2ff */
[----:B------:R-:W-:Y:S01]  /*0250*/  CS2R R68, SRZ ;  /* 0x0000000000447805 */ /* 0x000fe2000001ff00 */
[----:B------:R-:W-:Y:S01]  /*0260*/  LEA.HI.SX32 R229, R229, R0, 0x1b ;  /* 0x00000000e5e57211 */ /* 0x000fe200078fdaff */
[----:B------:R-:W-:Y:S01]  /*0270*/  IMAD.HI R6, R6, 0x5397829d, RZ ;  /* 0x5397829d06067827 */ /* 0x000fe200078e02ff */
[----:B------:R-:W-:Y:S01]  /*0280*/  SHF.R.U32.HI R5, RZ, 0x1f, R2 ;  /* 0x0000001fff057819 */ /* 0x000fe20000011602 */
[----:B------:R-:W-:Y:S01]  /*0290*/  CS2R R70, SRZ ;  /* 0x0000000000467805 */ /* 0x000fe2000001ff00 */
[----:B------:R-:W-:Y:S01]  /*02a0*/  IADD3 R0, R3, 0x540, RZ ;  /* 0x0000054003007810 */ /* 0x000fe20007ffe0ff */
[----:B------:R-:W-:Y:S01]  /*02b0*/  IMAD.HI R4, R4, 0x5397829d, RZ ;  /* 0x5397829d04047827 */ /* 0x000fe200078e02ff */
[----:B------:R-:W-:Y:S01]  /*02c0*/  LEA.HI.SX32 R8, R2, R5, 0x18 ;  /* 0x0000000502087211 */ /* 0x000fe200078fc2ff */
[----:B------:R-:W-:Y:S01]  /*02d0*/  CS2R R72, SRZ ;  /* 0x0000000000487805 */ /* 0x000fe2000001ff00 */
[----:B------:R-:W-:Y:S01]  /*02e0*/  SHF.R.U32.HI R11, RZ, 0x1f, R10 ;  /* 0x0000001fff0b7819 */ /* 0x000fe2000001160a */
[----:B------:R-:W-:Y:S01]  /*02f0*/  IMAD.HI R0, R0, 0x5397829d, RZ ;  /* 0x5397829d00007827 */ /* 0x000fe200078e02ff */
[----:B------:R-:W-:Y:S01]  /*0300*/  SHF.R.U32.HI R9, RZ, 0x1f, R6 ;  /* 0x0000001fff097819 */ /* 0x000fe20000011606 */
[----:B------:R-:W-:Y:S01]  /*0310*/  CS2R R74, SRZ ;  /* 0x00000000004a7805 */ /* 0x000fe2000001ff00 */
[----:B------:R-:W-:Y:S01]  /*0320*/  SHF.R.U32.HI R5, RZ, 0x1f, R4 ;  /* 0x0000001fff057819 */ /* 0x000fe20000011604 */
[--C-:B------:R-:W-:Y:S01]  /*0330*/  IMAD R228, R7, -0x1c, R3.reuse ;  /* 0xffffffe407e47824 */ /* 0x100fe200078e0203 */
[----:B------:R-:W-:Y:S01]  /*0340*/  LEA.HI.SX32 R16, R10, R11, 0x18 ;  /* 0x0000000b0a107211 */ /* 0x000fe200078fc2ff */
[----:B------:R-:W-:Y:S01]  /*0350*/  CS2R R76, SRZ ;  /* 0x00000000004c7805 */ /* 0x000fe2000001ff00 */
[----:B------:R-:W-:Y:S01]  /*0360*/  LEA.HI.SX32 R12, R6, R9, 0x18 ;  /* 0x00000009060c7211 */ /* 0x000fe200078fc2ff */
[----:B------:R-:W-:Y:S01]  /*0370*/  CS2R R78, SRZ ;  /* 0x00000000004e7805 */ /* 0x000fe2000001ff00 */
[C---:B------:R-:W-:Y:S01]  /*0380*/  IADD3 R2, R3.reuse, 0x9a0, RZ ;  /* 0x000009a003027810 */ /* 0x040fe20007ffe0ff */
[----:B------:R-:W-:Y:S01]  /*0390*/  CS2R R80, SRZ ;  /* 0x0000000000507805 */ /* 0x000fe2000001ff00 */
[----:B------:R-:W-:Y:S01]  /*03a0*/  LEA.HI.SX32 R10, R4, R5, 0x18 ;  /* 0x00000005040a7211 */ /* 0x000fe200078fc2ff */
[----:B------:R-:W-:Y:S01]  /*03b0*/  CS2R R82, SRZ ;  /* 0x0000000000527805 */ /* 0x000fe2000001ff00 */
[C---:B------:R-:W-:Y:S01]  /*03c0*/  IADD3 R6, R3.reuse, 0xa80, RZ ;  /* 0x00000a8003067810 */ /* 0x040fe20007ffe0ff */
[----:B------:R-:W-:Y:S01]  /*03d0*/  IMAD.HI R4, R2, 0x5397829d, RZ ;  /* 0x5397829d02047827 */ /* 0x000fe200078e02ff */
[----:B------:R-:W-:Y:S01]  /*03e0*/  SHF.R.U32.HI R5, RZ, 0x1f, R0 ;  /* 0x0000001fff057819 */ /* 0x000fe20000011600 */
[----:B------:R-:W-:Y:S01]  /*03f0*/  CS2R R84, SRZ ;  /* 0x0000000000547805 */ /* 0x000fe2000001ff00 */
[C---:B------:R-:W-:Y:S01]  /*0400*/  IADD3 R9, R3.reuse, 0xb60, RZ ;  /* 0x00000b6003097810 */ /* 0x040fe20007ffe0ff */
[----:B------:R-:W-:Y:S01]  /*0410*/  IMAD.HI R6, R6, 0x5397829d, RZ ;  /* 0x5397829d06067827 */ /* 0x000fe200078e02ff */
[----:B------:R-:W-:Y:S01]  /*0420*/  LEA.HI.SX32 R14, R0, R5, 0x18 ;  /* 0x00000005000e7211 */ /* 0x000fe200078fc2ff */
[----:B------:R-:W-:Y:S01]  /*0430*/  CS2R R86, SRZ ;  /* 0x0000000000567805 */ /* 0x000fe2000001ff00 */
[----:B------:R-:W-:Y:S01]  /*0440*/  IADD3 R2, R3, 0x7e0, RZ ;  /* 0x000007e003027810 */ /* 0x000fe20007ffe0ff */
[----:B------:R-:W-:Y:S01]  /*0450*/  IMAD.HI R11, R9, 0x5397829d, RZ ;  /* 0x5397829d090b7827 */ /* 0x000fe200078e02ff */
[----:B------:R-:W-:Y:S01]  /*0460*/  IADD3 R0, R3, 0x700, RZ ;  /* 0x0000070003007810 */ /* 0x000fe20007ffe0ff */
[----:B------:R-:W-:Y:S01]  /*0470*/  CS2R R88, SRZ ;  /* 0x0000000000587805 */ /* 0x000fe2000001ff00 */
[----:B------:R-:W-:Y:S01]  /*0480*/  SHF.R.U32.HI R9, RZ, 0x1f, R6 ;  /* 0x0000001fff097819 */ /* 0x000fe20000011606 */
[----:B------:R-:W-:Y:S01]  /*0490*/  IMAD.HI R2, R2, 0x5397829d, RZ ;  /* 0x5397829d02027827 */ /* 0x000fe200078e02ff */
[----:B------:R-:W-:Y:S01]  /*04a0*/  SHF.R.U32.HI R5, RZ, 0x1f, R4 ;  /* 0x0000001fff057819 */ /* 0x000fe20000011604 */
[----:B------:R-:W-:Y:S01]  /*04b0*/  CS2R R90, SRZ ;  /* 0x00000000005a7805 */ /* 0x000fe2000001ff00 */
[----:B------:R-:W-:Y:S01]  /*04c0*/  LEA.HI.SX32 R20, R6, R9, 0x18 ;  /* 0x0000000906147211 */ /* 0x000fe200078fc2ff */
[----:B------:R-:W-:Y:S01]  /*04d0*/  IMAD.HI R0, R0, 0x5397829d, RZ ;  /* 0x5397829d00007827 */ /* 0x000fe200078e02ff */
[----:B------:R-:W-:Y:S01]  /*04e0*/  LEA.HI.SX32 R18, R4, R5, 0x18 ;  /* 0x0000000504127211 */ /* 0x000fe200078fc2ff */
[----:B------:R-:W-:Y:S01]  /*04f0*/  CS2R R92, SRZ ;  /* 0x00000000005c7805 */ /* 0x000fe2000001ff00 */
[----:B------:R-:W-:Y:S01]  /*0500*/  SHF.R.U32.HI R9, RZ, 0x1f, R2 ;  /* 0x0000001fff097819 */ /* 0x000fe20000011602 */
[----:B------:R-:W-:Y:S01]  /*0510*/  IMAD R3, R229, -0x38, R3 ;  /* 0xffffffc8e5037824 */ /* 0x000fe200078e0203 */
[----:B------:R-:W-:Y:S01]  /*0520*/  SHF.R.U32.HI R5, RZ, 0x1f, R0 ;  /* 0x0000001fff057819 */ /* 0x000fe20000011600 */
[----:B------:R-:W-:Y:S01]  /*0530*/  CS2R R94, SRZ ;  /* 0x00000000005e7805 */ /* 0x000fe2000001ff00 */
[----:B------:R-:W-:Y:S01]  /*0540*/  LEA.HI.SX32 R237, R2, R9, 0x18 ;  /* 0x0000000902ed7211 */ /* 0x000fe200078fc2ff */
[----:B------:R-:W-:Y:S01]  /*0550*/  CS2R R96, SRZ ;  /* 0x0000000000607805 */ /* 0x000fe2000001ff00 */
[----:B------:R-:W-:Y:S01]  /*0560*/  LEA.HI.SX32 R13, R0, R5, 0x18 ;  /* 0x00000005000d7211 */ /* 0x000fe200078fc2ff */
[----:B------:R-:W-:Y:S01]  /*0570*/  IMAD R0, R7, 0x70, R228 ;  /* 0x0000007007007824 */ /* 0x000fe200078e02e4 */
[----:B------:R-:W-:Y:S01]  /*0580*/  MOV R2, RZ ;  /* 0x000000ff00027202 */ /* 0x000fe20000000f00 */
[----:B------:R-:W-:Y:S01]  /*0590*/  CS2R R98, SRZ ;  /* 0x0000000000627805 */ /* 0x000fe2000001ff00 */
[----:B-1----:R-:W-:Y:S01]  /*05a0*/  SHF.R.S32.HI R5, RZ, 0x2, R15 ;  /* 0x00000002ff057819 */ /* 0x002fe2000001140f */
[----:B------:R-:W-:Y:S01]  /*05b0*/  CS2R R100, SRZ ;  /* 0x0000000000647805 */ /* 0x000fe2000001ff00 */
[----:B------:R-:W-:Y:S01]  /*05c0*/  LOP3.LUT R4, R15, 0x3, RZ, 0xc0, !PT ;  /* 0x000000030f047812 */ /* 0x000fe200078ec0ff */
[----:B------:R-:W-:Y:S01]  /*05d0*/  IMAD.HI R230, R3, -0x6db6db6d, R2 ;  /* 0x9249249303e67827 */ /* 0x000fe200078e0202 */
[----:B------:R-:W-:Y:S01]  /*05e0*/  IADD3 R3, R7, 0x18, RZ ;  /* 0x0000001807037810 */ /* 0x000fe20007ffe0ff */
[----:B------:R-:W-:Y:S01]  /*05f0*/  CS2R R102, SRZ ;  /* 0x0000000000667805 */ /* 0x000fe2000001ff00 */
[----:B------:R-:W-:Y:S01]  /*0600*/  SHF.R.U32.HI R22, RZ, 0x1f, R11 ;  /* 0x0000001fff167819 */ /* 0x000fe2000001160b */
[C---:B------:R-:W-:Y:S01]  /*0610*/  IMAD R6, R5.reuse, 0xc40, R228 ;  /* 0x00000c4005067824 */ /* 0x040fe200078e02e4 */
[----:B------:R-:W-:Y:S01]  /*0620*/  CS2R R104, SRZ ;  /* 0x0000000000687805 */ /* 0x000fe2000001ff00 */
[----:B------:R-:W-:Y:S01]  /*0630*/  IMAD R5, R5, 0xc40, R0 ;  /* 0x00000c4005057824 */ /* 0x000fe200078e0200 */
[----:B------:R-:W-:Y:S01]  /*0640*/  LEA.HI.SX32 R22, R11, R22, 0x18 ;  /* 0x000000160b167211 */ /* 0x000fe200078fc2ff */
[C---:B------:R-:W-:Y:S01]  /*0650*/  IMAD R0, R7.reuse, 0x70, RZ ;  /* 0x0000007007007824 */ /* 0x040fe200078e02ff */
[----:B------:R-:W-:Y:S01]  /*0660*/  CS2R R106, SRZ ;  /* 0x00000000006a7805 */ /* 0x000fe2000001ff00 */
[----:B------:R-:W-:Y:S01]  /*0670*/  IMAD R7, R7, 0x70, R6 ;  /* 0x0000007007077824 */ /* 0x000fe200078e0206 */
[----:B------:R-:W-:Y:S01]  /*0680*/  CS2R R108, SRZ ;  /* 0x00000000006c7805 */ /* 0x000fe2000001ff00 */
[----:B------:R-:W-:Y:S01]  /*0690*/  IMAD.HI R2, R3, -0x6db6db6d, R2 ;  /* 0x9249249303027827 */ /* 0x000fe200078e0202 */
[C---:B------:R-:W-:Y:S01]  /*06a0*/  IADD3 R235, R0.reuse, 0x1c0, RZ ;  /* 0x000001c000eb7810 */ /* 0x040fe20007ffe0ff */
[----:B------:R-:W-:Y:S01]  /*06b0*/  CS2R R110, SRZ ;  /* 0x00000000006e7805 */ /* 0x000fe2000001ff00 */
[----:B------:R-:W-:Y:S01]  /*06c0*/  IADD3 R234, R0, 0x540, RZ ;  /* 0x0000054000ea7810 */ /* 0x000fe20007ffe0ff */
[----:B------:R-:W-:Y:S01]  /*06d0*/  IMAD R9, R4, 0x1c, R6 ;  /* 0x0000001c04097824 */ /* 0x000fe200078e0206 */
[----:B------:R-:W-:Y:S01]  /*06e0*/  IADD3 R0, R0, 0x8c0, RZ ;  /* 0x000008c000007810 */ /* 0x000fe20007ffe0ff */
[C---:B------:R-:W-:Y:S01]  /*06f0*/  IMAD R6, R4.reuse, 0x1c, R7 ;  /* 0x0000001c04067824 */ /* 0x040fe200078e0207 */
[----:B------:R-:W-:Y:S01]  /*0700*/  CS2R R112, SRZ ;  /* 0x0000000000707805 */ /* 0x000fe2000001ff00 */
[----:B------:R-:W-:Y:S01]  /*0710*/  IMAD R4, R4, 0x1c, R5 ;  /* 0x0000001c04047824 */ /* 0x000fe200078e0205 */
[----:B------:R-:W-:Y:S01]  /*0720*/  SHF.R.U32.HI R5, RZ, 0x1f, R2 ;  /* 0x0000001fff057819 */ /* 0x000fe20000011602 */
[--C-:B------:R-:W-:Y:S01]  /*0730*/  IMAD R10, R10, 0x3100, R9.reuse ;  /* 0x000031000a0a7824 */ /* 0x100fe200078e0209 */
[----:B------:R0:W-:Y:S01]  /*0740*/  STL [R1+0x14], R6 ;  /* 0x0000140601007387 */ /* 0x0001e20000100800 */
[--C-:B------:R-:W-:Y:S01]  /*0750*/  IMAD R7, R12, 0x3100, R9.reuse ;  /* 0x000031000c077824 */ /* 0x100fe200078e0209 */
[----:B------:R-:W-:Y:S01]  /*0760*/  LEA.HI.SX32 R5, R2, R5, 0x1c ;  /* 0x0000000502057211 */ /* 0x000fe200078fe2ff */
[----:B------:R-:W-:Y:S01]  /*0770*/  IMAD.IADD R2, R235, 0x1, R10 ;  /* 0x00000001eb027824 */ /* 0x000fe200078e020a */
[----:B------:R-:W-:Y:S01]  /*0780*/  CS2R R114, SRZ ;  /* 0x0000000000727805 */ /* 0x000fe2000001ff00 */
[--C-:B------:R-:W-:Y:S01]  /*0790*/  IMAD R11, R14, 0x3100, R9.reuse ;  /* 0x000031000e0b7824 */ /* 0x100fe200078e0209 */
[----:B------:R-:W-:Y:S01]  /*07a0*/  CS2R R116, SRZ ;  /* 0x0000000000747805 */ /* 0x000fe2000001ff00 */
[--C-:B------:R-:W-:Y:S01]  /*07b0*/  IMAD R233, R22, 0x3100, R9.reuse ;  /* 0x0000310016e97824 */ /* 0x100fe200078e0209 */
[----:B------:R1:W-:Y:S01]  /*07c0*/  STL [R1+0xc], R2 ;  /* 0x00000c0201007387 */ /* 0x0003e20000100800 */
[----:B------:R-:W-:Y:S01]  /*07d0*/  IMAD R8, R8, 0x3100, R9 ;  /* 0x0000310008087824 */ /* 0x000fe200078e0209 */
[C---:B0-----:R-:W-:Y:S01]  /*07e0*/  IADD3 R6, R0.reuse, R11, RZ ;  /* 0x0000000b00067210 */ /* 0x041fe20007ffe0ff */
[----:B------:R-:W-:Y:S01]  /*07f0*/  IMAD R5, R5, -0x1c, R3 ;  /* 0xffffffe405057824 */ /* 0x000fe200078e0203 */
[----:B------:R-:W-:Y:S01]  /*0800*/  IADD3 R233, R0, R233, RZ ;  /* 0x000000e900e97210 */ /* 0x000fe20007ffe0ff */
[--C-:B------:R-:W-:Y:S01]  /*0810*/  IMAD R18, R18, 0x3100, R9.reuse ;  /* 0x0000310012127824 */ /* 0x100fe200078e0209 */
[----:B------:R-:W-:Y:S01]  /*0820*/  CS2R R10, SRZ ;  /* 0x00000000000a7805 */ /* 0x000fe2000001ff00 */
[C---:B------:R-:W-:Y:S01]  /*0830*/  IMAD R0, R5.reuse, 0x70, R8 ;  /* 0x0000007005007824 */ /* 0x040fe200078e0208 */
[----:B------:R-:W-:Y:S01]  /*0840*/  CS2R R22, SRZ ;  /* 0x0000000000167805 */ /* 0x000fe2000001ff00 */
[--C-:B------:R-:W-:Y:S01]  /*0850*/  IMAD R16, R16, 0x3100, R9.reuse ;  /* 0x0000310010107824 */ /* 0x100fe200078e0209 */
[----:B-1----:R-:W-:Y:S01]  /*0860*/  IADD3 R2, R234, R7, RZ ;  /* 0x00000007ea027210 */ /* 0x002fe20007ffe0ff */
[----:B------:R-:W-:Y:S01]  /*0870*/  IMAD R15, R20, 0x3100, R9 ;  /* 0x00003100140f7824 */ /* 0x000fe200078e0209 */
[----:B------:R-:W-:Y:S01]  /*0880*/  SHF.R.U32.HI R7, RZ, 0x1f, R230 ;  /* 0x0000001fff077819 */ /* 0x000fe200000116e6 */
[----:B------:R-:W-:Y:S01]  /*0890*/  IMAD R236, R5, 0x70, R16 ;  /* 0x0000007005ec7824 */ /* 0x000fe200078e0210 */
[----:B------:R-:W-:Y:S01]  /*08a0*/  IADD3 R235, R235, R18, RZ ;  /* 0x00000012ebeb7210 */ /* 0x000fe20007ffe0ff */
[----:B------:R0:W-:Y:S01]  /*08b0*/  STL [R1+0x8], R2 ;  /* 0x0000080201007387 */ /* 0x0001e20000100800 */
[----:B------:R-:W-:Y:S01]  /*08c0*/  IMAD.IADD R234, R234, 0x1, R15 ;  /* 0x00000001eaea7824 */ /* 0x000fe200078e020f */
[----:B------:R-:W-:Y:S01]  /*08d0*/  LEA.HI.SX32 R230, R230, R7, 0x1c ;  /* 0x00000007e6e67211 */ /* 0x000fe200078fe2ff */
[----:B------:R-:W-:Y:S01]  /*08e0*/  CS2R R8, SRZ ;  /* 0x0000000000087805 */ /* 0x000fe2000001ff00 */
[----:B------:R1:W-:Y:S01]  /*08f0*/  STL [R1+0x4], R6 ;  /* 0x0000040601007387 */ /* 0x0003e20000100800 */
[----:B------:R-:W-:Y:S01]  /*0900*/  CS2R R14, SRZ ;  /* 0x00000000000e7805 */ /* 0x000fe2000001ff00 */
[----:B------:R-:W-:Y:S01]  /*0910*/  CS2R R16, SRZ ;  /* 0x0000000000107805 */ /* 0x000fe2000001ff00 */
[----:B------:R-:W-:Y:S01]  /*0920*/  CS2R R18, SRZ ;  /* 0x0000000000127805 */ /* 0x000fe2000001ff00 */
[----:B------:R-:W-:Y:S01]  /*0930*/  CS2R R20, SRZ ;  /* 0x0000000000147805 */ /* 0x000fe2000001ff00 */
[----:B------:R-:W-:Y:S01]  /*0940*/  CS2R R118, SRZ ;  /* 0x0000000000767805 */ /* 0x000fe2000001ff00 */
[C---:B0-----:R-:W-:Y:S01]  /*0950*/  IADD3 R2, R4.reuse, 0x380, RZ ;  /* 0x0000038004027810 */ /* 0x041fe20007ffe0ff */
[----:B------:R-:W-:Y:S01]  /*0960*/  CS2R R120, SRZ ;  /* 0x0000000000787805 */ /* 0x000fe2000001ff00 */
[----:B------:R-:W-:Y:S01]  /*0970*/  IADD3 R4, R4, 0x700, RZ ;  /* 0x0000070004047810 */ /* 0x000fe20007ffe0ff */
[----:B------:R-:W-:Y:S01]  /*0980*/  CS2R R122, SRZ ;  /* 0x00000000007a7805 */ /* 0x000fe2000001ff00 */
[----:B-1----:R-:W-:Y:S01]  /*0990*/  CS2R R6, SRZ ;  /* 0x0000000000067805 */ /* 0x002fe2000001ff00 */
[----:B------:R-:W-:Y:S01]  /*09a0*/  IMAD R2, R13, 0x3100, R2 ;  /* 0x000031000d027824 */ /* 0x000fe200078e0202 */
[----:B------:R-:W-:Y:S01]  /*09b0*/  CS2R R128, SRZ ;  /* 0x0000000000807805 */ /* 0x000fe2000001ff00 */
[----:B------:R-:W-:Y:S01]  /*09c0*/  IMAD R237, R237, 0x3100, R4 ;  /* 0x00003100eded7824 */ /* 0x000fe200078e0204 */
[----:B------:R-:W-:Y:S01]  /*09d0*/  CS2R R12, SRZ ;  /* 0x00000000000c7805 */ /* 0x000fe2000001ff00 */
[----:B------:R-:W-:Y:S01]  /*09e0*/  CS2R R4, SRZ ;  /* 0x0000000000047805 */ /* 0x000fe2000001ff00 */
[----:B------:R0:W-:Y:S01]  /*09f0*/  STL [R1], R2 ;  /* 0x0000000201007387 */ /* 0x0001e20000100800 */
[----:B------:R-:W-:Y:S01]  /*0a00*/  CS2R R130, SRZ ;  /* 0x0000000000827805 */ /* 0x000fe2000001ff00 */
[----:B------:R-:W-:Y:S01]  /*0a10*/  CS2R R132, SRZ ;  /* 0x0000000000847805 */ /* 0x000fe2000001ff00 */
[----:B------:R-:W-:Y:S01]  /*0a20*/  CS2R R134, SRZ ;  /* 0x0000000000867805 */ /* 0x000fe2000001ff00 */
[----:B------:R1:W-:Y:S01]  /*0a30*/  STL [R1+0x10], R0 ;  /* 0x0000100001007387 */ /* 0x0003e20000100800 */
[----:B------:R-:W-:Y:S01]  /*0a40*/  CS2R R136, SRZ ;  /* 0x0000000000887805 */ /* 0x000fe2000001ff00 */
[----:B------:R-:W-:Y:S01]  /*0a50*/  CS2R R138, SRZ ;  /* 0x00000000008a7805 */ /* 0x000fe2000001ff00 */
[----:B------:R-:W-:Y:S01]  /*0a60*/  CS2R R140, SRZ ;  /* 0x00000000008c7805 */ /* 0x000fe2000001ff00 */
[----:B------:R-:W-:Y:S01]  /*0a70*/  CS2R R142, SRZ ;  /* 0x00000000008e7805 */ /* 0x000fe2000001ff00 */
[----:B------:R-:W-:Y:S01]  /*0a80*/  CS2R R144, SRZ ;  /* 0x0000000000907805 */ /* 0x000fe2000001ff00 */
[----:B0-----:R-:W-:Y:S01]  /*0a90*/  CS2R R2, SRZ ;  /* 0x0000000000027805 */ /* 0x001fe2000001ff00 */
[----:B------:R-:W-:Y:S01]  /*0aa0*/  CS2R R146, SRZ ;  /* 0x0000000000927805 */ /* 0x000fe2000001ff00 */
[----:B------:R-:W-:Y:S01]  /*0ab0*/  CS2R R148, SRZ ;  /* 0x0000000000947805 */ /* 0x000fe2000001ff00 */
[----:B------:R-:W-:Y:S01]  /*0ac0*/  CS2R R150, SRZ ;  /* 0x0000000000967805 */ /* 0x000fe2000001ff00 */
[----:B-1----:R-:W-:Y:S01]  /*0ad0*/  IMAD.MOV.U32 R0, RZ, RZ, RZ ;  /* 0x000000ffff007224 */ /* 0x002fe200078e00ff */
        /* <DEDUP_REMOVED lines=38> */
[----:B------:R-:W-:Y:S01]  /*0d40*/  MOV R232, RZ ;  /* 0x000000ff00e87202 */ /* 0x000fe20000000f00 */
[----:B------:R-:W-:-:S02]  /*0d50*/  ULDC.64 UR4, c[0x0][0x118] ;  /* 0x0000460000047ab9 */ /* 0x000fc40000000a00 */
.L_x_3:
[----:B------:R-:W2:Y:S04]  /*0d60*/  LDL R124, [R1+0x14] ;  /* 0x00001400017c7983 */ /* 0x000ea80000100800 */
[----:B------:R-:W3:Y:S04]  /*0d70*/  LDL R126, [R1+0x10] ;  /* 0x00001000017e7983 */ /* 0x000ee80000100800 */
[----:B------:R-:W4:Y:S04]  /*0d80*/  LDL R241, [R1+0xc] ;  /* 0x00000c0001f17983 */ /* 0x000f280000100800 */
[----:B------:R-:W5:Y:S01]  /*0d90*/  LDL R127, [R1+0x8] ;  /* 0x00000800017f7983 */ /* 0x000f620000100800 */
[----:B------:R-:W-:-:S03]  /*0da0*/  MOV R245, 0x4 ;  /* 0x0000000400f57802 */ /* 0x000fc60000000f00 */
[----:B------:R-:W4:Y:S04]  /*0db0*/  LDL R243, [R1+0x4] ;  /* 0x0000040001f37983 */ /* 0x000f280000100800 */
[----:B------:R-:W4:Y:S04]  /*0dc0*/  LDL R239, [R1] ;  /* 0x0000000001ef7983 */ /* 0x000f280000100800 */
[----:B------:R-:W-:Y:S06]  /*0dd0*/  BAR.SYNC 0x0 ;  /* 0x0000000000007b1d */ /* 0x000fec0000000000 */
[----:B--2---:R-:W-:-:S04]  /*0de0*/  IMAD R124, R231, 0xc400, R124 ;  /* 0x0000c400e77c7824 */ /* 0x004fc800078e027c */
[----:B------:R-:W-:-:S04]  /*0df0*/  IMAD.WIDE R124, R124, R245, c[0x0][0x160] ;  /* 0x000058007c7c7625 */ /* 0x000fc800078e02f5 */
[----:B---3--:R-:W-:Y:S01]  /*0e00*/  IMAD R126, R231, 0xc400, R126 ;  /* 0x0000c400e77e7824 */ /* 0x008fe200078e027e */
[----:B------:R0:W2:Y:S04]  /*0e10*/  LDG.E.CONSTANT R238, [R124.64] ;  /* 0x000000047cee7981 */ /* 0x0000a8000c1e9900 */
[----:B------:R0:W3:Y:S04]  /*0e20*/  LDG.E.CONSTANT R240, [R124.64+0xe00] ;  /* 0x000e00047cf07981 */ /* 0x0000e8000c1e9900 */
[----:B------:R0:W3:Y:S04]  /*0e30*/  LDG.E.CONSTANT R242, [R124.64+0x1c00] ;  /* 0x001c00047cf27981 */ /* 0x0000e8000c1e9900 */
[----:B------:R0:W3:Y:S02]  /*0e40*/  LDG.E.CONSTANT R244, [R124.64+0x18800] ;  /* 0x018800047cf47981 */ /* 0x0000e4000c1e9900 */
[----:B0-----:R-:W-:-:S05]  /*0e50*/  IMAD.WIDE R124, R126, R245, c[0x0][0x160] ;  /* 0x000058007e7c7625 */ /* 0x001fca00078e02f5 */
[----:B------:R0:W3:Y:S01]  /*0e60*/  LDG.E.CONSTANT R246, [R124.64] ;  /* 0x000000047cf67981 */ /* 0x0000e2000c1e9900 */
[C---:B----4-:R-:W-:Y:S02]  /*0e70*/  IMAD R126, R231.reuse, 0xc400, R241 ;  /* 0x0000c400e77e7824 */ /* 0x050fe400078e02f1 */
[----:B-----5:R-:W-:Y:S02]  /*0e80*/  IMAD R127, R231, 0xc400, R127 ;  /* 0x0000c400e77f7824 */ /* 0x020fe400078e027f */
[----:B0-----:R-:W-:-:S04]  /*0e90*/  IMAD.WIDE R124, R126, R245, c[0x0][0x160] ;  /* 0x000058007e7c7625 */ /* 0x001fc800078e02f5 */
[----:B------:R-:W-:Y:S01]  /*0ea0*/  IMAD.WIDE R126, R127, R245, c[0x0][0x160] ;  /* 0x000058007f7e7625 */ /* 0x000fe200078e02f5 */
[----:B------:R0:W4:Y:S04]  /*0eb0*/  LDG.E.CONSTANT R248, [R124.64] ;  /* 0x000000047cf87981 */ /* 0x000128000c1e9900 */
[----:B------:R1:W4:Y:S04]  /*0ec0*/  LDG.E.CONSTANT R250, [R126.64] ;  /* 0x000000047efa7981 */ /* 0x000328000c1e9900 */
[----:B------:R-:W1:Y:S01]  /*0ed0*/  S2R R241, SR_TID.X ;  /* 0x0000000000f17919 */ /* 0x000e620000002100 */
[----:B0-----:R-:W-:-:S02]  /*0ee0*/  IMAD R124, R231, 0xc400, R243 ;  /* 0x0000c400e77c7824 */ /* 0x001fc400078e02f3 */
[----:B-1----:R-:W-:Y:S02]  /*0ef0*/  IMAD R126, R231, 0xc400, R239 ;  /* 0x0000c400e77e7824 */ /* 0x002fe400078e02ef */
[----:B------:R-:W-:-:S04]  /*0f00*/  IMAD.WIDE R124, R124, R245, c[0x0][0x160] ;  /* 0x000058007c7c7625 */ /* 0x000fc800078e02f5 */
[----:B------:R-:W-:-:S05]  /*0f10*/  IMAD.WIDE R126, R126, R245, c[0x0][0x160] ;  /* 0x000058007e7e7625 */ /* 0x000fca00078e02f5 */
[----:B------:R0:W4:Y:S01]  /*0f20*/  LDG.E.CONSTANT R239, [R126.64] ;  /* 0x000000047eef7981 */ /* 0x000122000c1e9900 */
[----:B------:R-:W-:-:S04]  /*0f30*/  SHF.R.U32.HI R243, RZ, 0x2, R241 ;  /* 0x00000002fff37819 */ /* 0x000fc800000116f1 */
[----:B------:R-:W-:Y:S02]  /*0f40*/  SHF.L.U32 R243, R243, 0x5, RZ ;  /* 0x00000005f3f37819 */ /* 0x000fe400000006ff */
[----:B------:R-:W-:Y:S01]  /*0f50*/  ISETP.GT.AND P0, PT, R241, 0x1f, PT ;  /* 0x0000001ff100780c */ /* 0x000fe20003f04270 */
[----:B--2---:R1:W-:Y:S04]  /*0f60*/  STS [R241.X4], R238 ;  /* 0x000000eef1007388 */ /* 0x0043e80000004800 */
[----:B---3--:R2:W-:Y:S04]  /*0f70*/  STS [R241.X4+0x380], R240 ;  /* 0x000380f0f1007388 */ /* 0x0085e80000004800 */
[----:B------:R3:W-:Y:S04]  /*0f80*/  STS [R241.X4+0x700], R242 ;  /* 0x000700f2f1007388 */ /* 0x0007e80000004800 */
[----:B-1----:R1:W5:Y:S01]  /*0f90*/  LDG.E.CONSTANT R238, [R124.64] ;  /* 0x000000047cee7981 */ /* 0x002362000c1e9900 */
[----:B--2---:R-:W-:-:S03]  /*0fa0*/  IMAD R240, R231, 0xc400, R237 ;  /* 0x0000c400e7f07824 */ /* 0x004fc600078e02ed */
[----:B------:R2:W-:Y:S01]  /*0fb0*/  STS [R241.X4+0x1880], R244 ;  /* 0x001880f4f1007388 */ /* 0x0005e20000004800 */
[C---:B---3--:R-:W-:Y:S02]  /*0fc0*/  IMAD R242, R231.reuse, 0xc400, R236 ;  /* 0x0000c400e7f27824 */ /* 0x048fe400078e02ec */
[-C--:B-1----:R-:W-:Y:S01]  /*0fd0*/  IMAD.WIDE R124, R240, R245.reuse, c[0x0][0x160] ;  /* 0x00005800f07c7625 */ /* 0x082fe200078e02f5 */
[----:B------:R1:W-:Y:S03]  /*0fe0*/  STS [R241.X4+0xa80], R246 ;  /* 0x000a80f6f1007388 */ /* 0x0003e60000004800 */
[----:B0-----:R-:W-:Y:S01]  /*0ff0*/  IMAD.WIDE R126, R242, R245, c[0x0][0x160] ;  /* 0x00005800f27e7625 */ /* 0x001fe200078e02f5 */
[----:B------:R0:W3:Y:S03]  /*1000*/  LDG.E.CONSTANT R240, [R124.64] ;  /* 0x000000047cf07981 */ /* 0x0000e6000c1e9900 */
[----:B--2---:R-:W-:Y:S01]  /*1010*/  IMAD R244, R231, 0xc400, R234 ;  /* 0x0000c400e7f47824 */ /* 0x004fe200078e02ea */
[----:B------:R2:W3:Y:S01]  /*1020*/  LDG.E.CONSTANT R242, [R126.64] ;  /* 0x000000047ef27981 */ /* 0x0004e2000c1e9900 */
[----:B-1----:R-:W-:-:S04]  /*1030*/  LOP3.LUT R246, R241, 0x3, RZ, 0xc0, !PT ;  /* 0x00000003f1f67812 */ /* 0x002fc800078ec0ff */
[----:B------:R-:W-:Y:S01]  /*1040*/  LOP3.LUT R246, R243, 0xffffffe0, R246, 0xe2, !PT ;  /* 0xffffffe0f3f67812 */ /* 0x000fe200078ee2f6 */
[----:B------:R-:W-:Y:S01]  /*1050*/  IMAD R243, R231, 0xc400, R235 ;  /* 0x0000c400e7f37824 */ /* 0x000fe200078e02eb */
[----:B----4-:R1:W-:Y:S01]  /*1060*/  STS [R241.X4+0xe00], R248 ;  /* 0x000e00f8f1007388 */ /* 0x0103e20000004800 */
[----:B--2---:R-:W-:-:S03]  /*1070*/  IMAD.WIDE R126, R244, R245, c[0x0][0x160] ;  /* 0x00005800f47e7625 */ /* 0x004fc600078e02f5 */
[----:B------:R2:W-:Y:S01]  /*1080*/  STS [R241.X4+0x1180], R250 ;  /* 0x001180faf1007388 */ /* 0x0005e20000004800 */
[----:B0-----:R-:W-:-:S04]  /*1090*/  IMAD.WIDE R124, R243, R245, c[0x0][0x160] ;  /* 0x00005800f37c7625 */ /* 0x001fc800078e02f5 */
[C---:B------:R-:W-:Y:S01]  /*10a0*/  IMAD R246, R231.reuse, 0x4, R246 ;  /* 0x00000004e7f67824 */ /* 0x040fe200078e02f6 */
[----:B------:R0:W4:Y:S01]  /*10b0*/  LDG.E.CONSTANT R244, [R124.64] ;  /* 0x000000047cf47981 */ /* 0x000122000c1e9900 */
[----:B------:R-:W-:-:S03]  /*10c0*/  IMAD R243, R231, 0xc400, R233 ;  /* 0x0000c400e7f37824 */ /* 0x000fc600078e02e9 */
[----:B-1----:R1:W4:Y:S01]  /*10d0*/  LDG.E.CONSTANT R248, [R126.64] ;  /* 0x000000047ef87981 */ /* 0x002322000c1e9900 */
[----:B0-----:R-:W-:-:S04]  /*10e0*/  IMAD.WIDE R124, R243, R245, c[0x0][0x160] ;  /* 0x00005800f37c7625 */ /* 0x001fc800078e02f5 */
[----:B-1----:R-:W-:Y:S02]  /*10f0*/  IMAD.WIDE R126, R246, R245, c[0x0][0x168] ;  /* 0x00005a00f67e7625 */ /* 0x002fe400078e02f5 */
[----:B------:R0:W4:Y:S04]  /*1100*/  LDG.E.CONSTANT R246, [R124.64] ;  /* 0x000000047cf67981 */ /* 0x000128000c1e9900 */
[----:B--2---:R-:W2:Y:S04]  /*1110*/  LDG.E.CONSTANT R250, [R126.64] ;  /* 0x000000047efa7981 */ /* 0x004ea8000c1e9900 */
[----:B------:R-:W2:Y:S04]  /*1120*/  @!P0 LDG.E.CONSTANT R252, [R126.64+0x1c00] ;  /* 0x001c00047efc8981 */ /* 0x000ea8000c1e9900 */
[----:B------:R-:W-:Y:S01]  /*1130*/  STS [R241.X4+0x1c00], R239 ;  /* 0x001c00eff1007388 */ /* 0x000fe20000004800 */
[----:B------:R-:W-:-:S02]  /*1140*/  IADD3 R231, R231, 0x1, RZ ;  /* 0x00000001e7e77810 */ /* 0x000fc40007ffe0ff */
[----:B0-----:R-:W-:Y:S02]  /*1150*/  MOV R124, RZ ;  /* 0x000000ff007c7202 */ /* 0x001fe40000000f00 */
[----:B------:R-:W-:Y:S01]  /*1160*/  ISETP.GE.U32.AND P1, PT, R231, 0x8, PT ;  /* 0x00000008e700780c */ /* 0x000fe20003f26070 */
[----:B-----5:R-:W-:Y:S04]  /*1170*/  STS [R241.X4+0x1500], R238 ;  /* 0x001500eef1007388 */ /* 0x020fe80000004800 */
[----:B---3--:R-:W-:Y:S04]  /*1180*/  STS [R241.X4+0x1f80], R240 ;  /* 0x001f80f0f1007388 */ /* 0x008fe80000004800 */
[----:B------:R-:W-:Y:S04]  /*1190*/  STS [R241.X4+0x2300], R242 ;  /* 0x002300f2f1007388 */ /* 0x000fe80000004800 */
[----:B----4-:R-:W-:Y:S04]  /*11a0*/  STS [R241.X4+0x2680], R244 ;  /* 0x002680f4f1007388 */ /* 0x010fe80000004800 */
[----:B------:R-:W-:Y:S04]  /*11b0*/  STS [R241.X4+0x2a00], R248 ;  /* 0x002a00f8f1007388 */ /* 0x000fe80000004800 */
[----:B------:R-:W-:Y:S04]  /*11c0*/  STS [R241.X4+0x2d80], R246 ;  /* 0x002d80f6f1007388 */ /* 0x000fe80000004800 */
[----:B--2---:R-:W-:Y:S04]  /*11d0*/  STS [R241.X4+0x3100], R250 ;  /* 0x003100faf1007388 */ /* 0x004fe80000004800 */
[----:B------:R-:W-:Y:S04]  /*11e0*/  @!P0 STS [R241.X4+0x3480], R252 ;  /* 0x003480fcf1008388 */ /* 0x000fe80000004800 */
[----:B------:R-:W-:Y:S06]  /*11f0*/  BAR.SYNC 0x0 ;  /* 0x0000000000007b1d */ /* 0x000fec0000000000 */
.L_x_1:
[----:B------:R-:W-:Y:S01]  /*1200*/  IMAD R247, R230, 0x188, R228 ;  /* 0x00000188e6f77824 */ /* 0x000fe200078e02e4 */
[----:B------:R-:W-:-:S03]  /*1210*/  LEA R252, R229, R124, 0x4 ;  /* 0x0000007ce5fc7211 */ /* 0x000fc600078e20ff */
[C---:B------:R-:W-:Y:S01]  /*1220*/  IMAD R247, R124.reuse, 0x310, R247 ;  /* 0x000003107cf77824 */ /* 0x040fe200078e02f7 */
[----:B------:R-:W-:Y:S01]  /*1230*/  IADD3 R124, R124, 0x1, RZ ;  /* 0x000000017c7c7810 */ /* 0x000fe20007ffe0ff */
[----:B------:R-:W-:Y:S03]  /*1240*/  LDS R246, [R252.X4+0x3100] ;  /* 0x00310000fcf67984 */ /* 0x000fe60000004800 */
[----:B------:R-:W-:Y:S01]  /*1250*/  ISETP.NE.AND P0, PT, R124, 0x4, PT ;  /* 0x000000047c00780c */ /* 0x000fe20003f05270 */
[----:B------:R-:W0:Y:S04]  /*1260*/  LDS R251, [R247.X4] ;  /* 0x00000000f7fb7984 */ /* 0x000e280000004800 */
[----:B------:R-:W1:Y:S04]  /*1270*/  LDS R250, [R247.X4+0x70] ;  /* 0x00007000f7fa7984 */ /* 0x000e680000004800 */
[----:B------:R-:W2:Y:S04]  /*1280*/  LDS R249, [R247.X4+0xe0] ;  /* 0x0000e000f7f97984 */ /* 0x000ea80000004800 */
[----:B------:R-:W3:Y:S04]  /*1290*/  LDS R245, [R247.X4+0x150] ;  /* 0x00015000f7f57984 */ /* 0x000ee80000004800 */
[----:B------:R-:W4:Y:S04]  /*12a0*/  LDS R244, [R247.X4+0x1c0] ;  /* 0x0001c000f7f47984 */ /* 0x000f280000004800 */
[----:B------:R-:W5:Y:S04]  /*12b0*/  LDS R243, [R247.X4+0x230] ;  /* 0x00023000f7f37984 */ /* 0x000f680000004800 */
[----:B------:R-:W5:Y:S04]  /*12c0*/  LDS R242, [R247.X4+0x2a0] ;  /* 0x0002a000f7f27984 */ /* 0x000f680000004800 */
[----:B------:R-:W5:Y:S04]  /*12d0*/  LDS R241, [R247.X4+0x310] ;  /* 0x00031000f7f17984 */ /* 0x000f680000004800 */
[----:B------:R-:W5:Y:S04]  /*12e0*/  LDS R240, [R247.X4+0x380] ;  /* 0x00038000f7f07984 */ /* 0x000f680000004800 */
[----:B------:R-:W5:Y:S04]  /*12f0*/  LDS R239, [R247.X4+0x3f0] ;  /* 0x0003f000f7ef7984 */ /* 0x000f680000004800 */
[----:B------:R-:W5:Y:S01]  /*1300*/  LDS R238, [R247.X4+0x460] ;  /* 0x00046000f7ee7984 */ /* 0x000f620000004800 */
[----:B0-----:R-:W-:-:S03]  /*1310*/  FFMA R232, R251, R246, R232 ;  /* 0x000000f6fbe87223 */ /* 0x001fc600000000e8 */
[----:B------:R-:W0:Y:S01]  /*1320*/  LDS R127, [R247.X4+0x4d0] ;  /* 0x0004d000f77f7984 */ /* 0x000e220000004800 */
[----:B-1----:R-:W-:-:S03]  /*1330*/  FFMA R227, R246, R250, R227 ;  /* 0x000000faf6e37223 */ /* 0x002fc600000000e3 */
[----:B------:R-:W1:Y:S01]  /*1340*/  LDS R126, [R247.X4+0x540] ;  /* 0x00054000f77e7984 */ /* 0x000e620000004800 */
[----:B--2---:R-:W-:-:S03]  /*1350*/  FFMA R226, R246, R249, R226 ;  /* 0x000000f9f6e27223 */ /* 0x004fc600000000e2 */
[----:B------:R-:W2:Y:S01]  /*1360*/  LDS R125, [R247.X4+0x5b0] ;  /* 0x0005b000f77d7984 */ /* 0x000ea20000004800 */
[C---:B---3--:R-:W-:Y:S02]  /*1370*/  FFMA R225, R246.reuse, R245, R225 ;  /* 0x000000f5f6e17223 */ /* 0x048fe400000000e1 */
[C---:B----4-:R-:W-:Y:S01]  /*1380*/  FFMA R224, R246.reuse, R244, R224 ;  /* 0x000000f4f6e07223 */ /* 0x050fe200000000e0 */
[----:B------:R-:W3:Y:S01]  /*1390*/  LDS R248, [R252.X4+0x3130] ;  /* 0x00313000fcf87984 */ /* 0x000ee20000004800 */
[----:B-----5:R-:W-:-:S03]  /*13a0*/  FFMA R223, R246, R243, R223 ;  /* 0x000000f3f6df7223 */ /* 0x020fc600000000df */
[----:B------:R-:W4:Y:S01]  /*13b0*/  LDS R247, [R252.X4+0x3230] ;  /* 0x00323000fcf77984 */ /* 0x000f220000004800 */
[C---:B------:R-:W-:Y:S02]  /*13c0*/  FFMA R222, R246.reuse, R242, R222 ;  /* 0x000000f2f6de7223 */ /* 0x040fe400000000de */
[C---:B------:R-:W-:Y:S02]  /*13d0*/  FFMA R221, R246.reuse, R241, R221 ;  /* 0x000000f1f6dd7223 */ /* 0x040fe400000000dd */
[C---:B------:R-:W-:Y:S02]  /*13e0*/  FFMA R220, R246.reuse, R240, R220 ;  /* 0x000000f0f6dc7223 */ /* 0x040fe400000000dc */
[C---:B------:R-:W-:Y:S02]  /*13f0*/  FFMA R219, R246.reuse, R239, R219 ;  /* 0x000000eff6db7223 */ /* 0x040fe400000000db */
[C---:B------:R-:W-:Y:S02]  /*1400*/  FFMA R218, R246.reuse, R238, R218 ;  /* 0x000000eef6da7223 */ /* 0x040fe400000000da */
[----:B0-----:R-:W-:-:S02]  /*1410*/  FFMA R217, R246, R127, R217 ;  /* 0x0000007ff6d97223 */ /* 0x001fc400000000d9 */
[C---:B-1----:R-:W-:Y:S02]  /*1420*/  FFMA R216, R246.reuse, R126, R216 ;  /* 0x0000007ef6d87223 */ /* 0x042fe400000000d8 */
[----:B--2---:R-:W-:Y:S02]  /*1430*/  FFMA R215, R246, R125, R215 ;  /* 0x0000007df6d77223 */ /* 0x004fe400000000d7 */
[----:B------:R-:W0:Y:S01]  /*1440*/  LDS R246, [R252.X4+0x3200] ;  /* 0x00320000fcf67984 */ /* 0x000e220000004800 */
[CC--:B---3--:R-:W-:Y:S02]  /*1450*/  FFMA R186, R251.reuse, R248.reuse, R186 ;  /* 0x000000f8fbba7223 */ /* 0x0c8fe400000000ba */
[C---:B------:R-:W-:Y:S02]  /*1460*/  FFMA R185, R250.reuse, R248, R185 ;  /* 0x000000f8fab97223 */ /* 0x040fe400000000b9 */
[-C--:B----4-:R-:W-:Y:S02]  /*1470*/  FFMA R130, R251, R247.reuse, R130 ;  /* 0x000000f7fb827223 */ /* 0x090fe40000000082 */
[----:B------:R-:W-:-:S02]  /*1480*/  FFMA R129, R250, R247, R129 ;  /* 0x000000f7fa817223 */ /* 0x000fc40000000081 */
[CC--:B------:R-:W-:Y:S02]  /*1490*/  FFMA R184, R249.reuse, R248.reuse, R184 ;  /* 0x000000f8f9b87223 */ /* 0x0c0fe400000000b8 */
[----:B------:R-:W-:Y:S02]  /*14a0*/  FFMA R128, R249, R247, R128 ;  /* 0x000000f7f9807223 */ /* 0x000fe40000000080 */
[-C--:B------:R-:W-:Y:S02]  /*14b0*/  FFMA R183, R245, R248.reuse, R183 ;  /* 0x000000f8f5b77223 */ /* 0x080fe400000000b7 */
[-C--:B------:R-:W-:Y:S02]  /*14c0*/  FFMA R182, R244, R248.reuse, R182 ;  /* 0x000000f8f4b67223 */ /* 0x080fe400000000b6 */
[-C--:B------:R-:W-:Y:S02]  /*14d0*/  FFMA R181, R243, R248.reuse, R181 ;  /* 0x000000f8f3b57223 */ /* 0x080fe400000000b5 */
[----:B------:R-:W-:-:S02]  /*14e0*/  FFMA R180, R242, R248, R180 ;  /* 0x000000f8f2b47223 */ /* 0x000fc400000000b4 */
[-C--:B------:R-:W-:Y:S02]  /*14f0*/  FFMA R179, R241, R248.reuse, R179 ;  /* 0x000000f8f1b37223 */ /* 0x080fe400000000b3 */
[-C--:B------:R-:W-:Y:S02]  /*1500*/  FFMA R178, R240, R248.reuse, R178 ;  /* 0x000000f8f0b27223 */ /* 0x080fe400000000b2 */
[-C--:B------:R-:W-:Y:S02]  /*1510*/  FFMA R177, R239, R248.reuse, R177 ;  /* 0x000000f8efb17223 */ /* 0x080fe400000000b1 */
[-C--:B------:R-:W-:Y:S02]  /*1520*/  FFMA R176, R238, R248.reuse, R176 ;  /* 0x000000f8eeb07223 */ /* 0x080fe400000000b0 */
[-C--:B------:R-:W-:Y:S02]  /*1530*/  FFMA R175, R127, R248.reuse, R175 ;  /* 0x000000f87faf7223 */ /* 0x080fe400000000af */
[----:B------:R-:W-:-:S02]  /*1540*/  FFMA R174, R126, R248, R174 ;  /* 0x000000f87eae7223 */ /* 0x000fc400000000ae */
[----:B------:R-:W-:Y:S02]  /*1550*/  FFMA R173, R125, R248, R173 ;  /* 0x000000f87dad7223 */ /* 0x000fe400000000ad */
[-C--:B------:R-:W-:Y:S02]  /*1560*/  FFMA R123, R245, R247.reuse, R123 ;  /* 0x000000f7f57b7223 */ /* 0x080fe4000000007b */
[----:B------:R-:W-:Y:S02]  /*1570*/  FFMA R122, R244, R247, R122 ;  /* 0x000000f7f47a7223 */ /* 0x000fe4000000007a */
[----:B0-----:R-:W-:Y:S02]  /*1580*/  FFMA R172, R251, R246, R172 ;  /* 0x000000f6fbac7223 */ /* 0x001fe400000000ac */
[C---:B------:R-:W-:Y:S02]  /*1590*/  FFMA R171, R246.reuse, R250, R171 ;  /* 0x000000faf6ab7223 */ /* 0x040fe400000000ab */
[----:B------:R-:W-:-:S02]  /*15a0*/  FFMA R170, R246, R249, R170 ;  /* 0x000000f9f6aa7223 */ /* 0x000fc400000000aa */
[C---:B------:R-:W-:Y:S02]  /*15b0*/  FFMA R169, R246.reuse, R245, R169 ;  /* 0x000000f5f6a97223 */ /* 0x040fe400000000a9 */
[C---:B------:R-:W-:Y:S02]  /*15c0*/  FFMA R168, R246.reuse, R244, R168 ;  /* 0x000000f4f6a87223 */ /* 0x040fe400000000a8 */
[C---:B------:R-:W-:Y:S02]  /*15d0*/  FFMA R167, R246.reuse, R243, R167 ;  /* 0x000000f3f6a77223 */ /* 0x040fe400000000a7 */
[C---:B------:R-:W-:Y:S02]  /*15e0*/  FFMA R166, R246.reuse, R242, R166 ;  /* 0x000000f2f6a67223 */ /* 0x040fe400000000a6 */
[C---:B------:R-:W-:Y:S02]  /*15f0*/  FFMA R165, R246.reuse, R241, R165 ;  /* 0x000000f1f6a57223 */ /* 0x040fe400000000a5 */
[----:B------:R-:W-:-:S02]  /*1600*/  FFMA R164, R246, R240, R164 ;  /* 0x000000f0f6a47223 */ /* 0x000fc400000000a4 */
[C---:B------:R-:W-:Y:S02]  /*1610*/  FFMA R163, R246.reuse, R239, R163 ;  /* 0x000000eff6a37223 */ /* 0x040fe400000000a3 */
[C---:B------:R-:W-:Y:S02]  /*1620*/  FFMA R162, R246.reuse, R238, R162 ;  /* 0x000000eef6a27223 */ /* 0x040fe400000000a2 */
[C---:B------:R-:W-:Y:S02]  /*1630*/  FFMA R161, R246.reuse, R127, R161 ;  /* 0x0000007ff6a17223 */ /* 0x040fe400000000a1 */
[C---:B------:R-:W-:Y:S02]  /*1640*/  FFMA R160, R246.reuse, R126, R160 ;  /* 0x0000007ef6a07223 */ /* 0x040fe400000000a0 */
[----:B------:R-:W-:Y:S02]  /*1650*/  FFMA R159, R246, R125, R159 ;  /* 0x0000007df69f7223 */ /* 0x000fe4000000009f */
[----:B------:R-:W0:Y:S01]  /*1660*/  LDS R246, [R252.X4+0x3300] ;  /* 0x00330000fcf67984 */ /* 0x000e220000004800 */
[----:B------:R-:W-:-:S02]  /*1670*/  FFMA R121, R243, R247, R121 ;  /* 0x000000f7f3797223 */ /* 0x000fc40000000079 */
[-C--:B------:R-:W-:Y:S02]  /*1680*/  FFMA R120, R242, R247.reuse, R120 ;  /* 0x000000f7f2787223 */ /* 0x080fe40000000078 */
[-C--:B------:R-:W-:Y:S02]  /*1690*/  FFMA R119, R241, R247.reuse, R119 ;  /* 0x000000f7f1777223 */ /* 0x080fe40000000077 */
[-C--:B------:R-:W-:Y:S02]  /*16a0*/  FFMA R118, R240, R247.reuse, R118 ;  /* 0x000000f7f0767223 */ /* 0x080fe40000000076 */
[-C--:B------:R-:W-:Y:S02]  /*16b0*/  FFMA R117, R239, R247.reuse, R117 ;  /* 0x000000f7ef757223 */ /* 0x080fe40000000075 */
[-C--:B------:R-:W-:Y:S02]  /*16c0*/  FFMA R116, R238, R247.reuse, R116 ;  /* 0x000000f7ee747223 */ /* 0x080fe40000000074 */
[----:B------:R-:W-:-:S02]  /*16d0*/  FFMA R115, R127, R247, R115 ;  /* 0x000000f77f737223 */ /* 0x000fc40000000073 */
[-C--:B------:R-:W-:Y:S02]  /*16e0*/  FFMA R114, R126, R247.reuse, R114 ;  /* 0x000000f77e727223 */ /* 0x080fe40000000072 */
[----:B------:R-:W-:Y:S02]  /*16f0*/  FFMA R113, R125, R247, R113 ;  /* 0x000000f77d717223 */ /* 0x000fe40000000071 */
[----:B0-----:R-:W-:Y:S02]  /*1700*/  FFMA R112, R251, R246, R112 ;  /* 0x000000f6fb707223 */ /* 0x001fe40000000070 */
[C---:B------:R-:W-:Y:S02]  /*1710*/  FFMA R111, R246.reuse, R250, R111 ;  /* 0x000000faf66f7223 */ /* 0x040fe4000000006f */
        /* <DEDUP_REMOVED lines=11> */
[----:B------:R-:W-:Y:S02]  /*17d0*/  FFMA R99, R246, R125, R99 ;  /* 0x0000007df6637223 */ /* 0x000fe40000000063 */
[----:B------:R-:W0:Y:S02]  /*17e0*/  LDS R246, [R252.X4+0x3400] ;  /* 0x00340000fcf67984 */ /* 0x000e240000004800 */
[----:B0-----:R-:W-:-:S02]  /*17f0*/  FFMA R56, R251, R246, R56 ;  /* 0x000000f6fb387223 */ /* 0x001fc40000000038 */
        /* <DEDUP_REMOVED lines=12> */
[----:B------:R-:W-:Y:S02]  /*18c0*/  FFMA R43, R246, R125, R43 ;  /* 0x0000007df62b7223 */ /* 0x000fe4000000002b */
[----:B------:R-:W0:Y:S02]  /*18d0*/  LDS R246, [R252.X4+0x3110] ;  /* 0x00311000fcf67984 */ /* 0x000e240000004800 */
[-C--:B0-----:R-:W-:Y:S02]  /*18e0*/  FFMA R214, R251, R246.reuse, R214 ;  /* 0x000000f6fbd67223 */ /* 0x081fe400000000d6 */
        /* <DEDUP_REMOVED lines=10> */
[-C--:B------:R-:W-:Y:S02]  /*1990*/  FFMA R203, R127, R246.reuse, R203 ;  /* 0x000000f67fcb7223 */ /* 0x080fe400000000cb */
[-C--:B------:R-:W-:Y:S02]  /*19a0*/  FFMA R202, R126, R246.reuse, R202 ;  /* 0x000000f67eca7223 */ /* 0x080fe400000000ca */
[----:B------:R-:W-:Y:S02]  /*19b0*/  FFMA R201, R125, R246, R201 ;  /* 0x000000f67dc97223 */ /* 0x000fe400000000c9 */
[----:B------:R-:W0:Y:S02]  /*19c0*/  LDS R246, [R252.X4+0x3210] ;  /* 0x00321000fcf67984 */ /* 0x000e240000004800 */
[----:B0-----:R-:W-:-:S02]  /*19d0*/  FFMA R158, R251, R246, R158 ;  /* 0x000000f6fb9e7223 */ /* 0x001fc4000000009e */
        /* <DEDUP_REMOVED lines=103> */
[----:B------:R-:W0:Y:S04]  /*2050*/  LDS R246, [R252.X4+0x3330] ;  /* 0x00333000fcf67984 */ /* 0x000e280000004800 */
[----:B------:R-:W1:Y:S01]  /*2060*/  LDS R252, [R252.X4+0x3430] ;  /* 0x00343000fcfc7984 */ /* 0x000e620000004800 */
[CC--:B0-----:R-:W-:Y:S02]  /*2070*/  FFMA R70, R251.reuse, R246.reuse, R70 ;  /* 0x000000f6fb467223 */ /* 0x0c1fe40000000046 */
[----:B------:R-:W-:Y:S02]  /*2080*/  FFMA R69, R250, R246, R69 ;  /* 0x000000f6fa457223 */ /* 0x000fe40000000045 */
[----:B-1----:R-:W-:-:S02]  /*2090*/  FFMA R14, R251, R252, R14 ;  /* 0x000000fcfb0e7223 */ /* 0x002fc4000000000e */
[----:B------:R-:W-:Y:S02]  /*20a0*/  FFMA R13, R250, R252, R13 ;  /* 0x000000fcfa0d7223 */ /* 0x000fe4000000000d */
[C---:B------:R-:W-:Y:S02]  /*20b0*/  FFMA R68, R249.reuse, R246, R68 ;  /* 0x000000f6f9447223 */ /* 0x040fe40000000044 */
[----:B------:R-:W-:Y:S02]  /*20c0*/  FFMA R12, R249, R252, R12 ;  /* 0x000000fcf90c7223 */ /* 0x000fe4000000000c */
        /* <DEDUP_REMOVED lines=21> */
[----:B------:R-:W-:Y:S01]  /*2220*/  FFMA R0, R125, R252, R0 ;  /* 0x000000fc7d007223 */ /* 0x000fe20000000000 */
[----:B------:R-:W-:Y:S01]  /*2230*/  @!P0 CALL.REL.NOINC `(.L_x_0) ;  /* 0x0000001000008944 */ /* 0x000fe20003c00000 */
[----:B------:R-:W-:Y:S05]  /*2240*/  BRA `(.L_x_1) ;  /* 0xffffefb000007947 */ /* 0x000fea000383ffff */
.L_x_0:
[----:B------:R-:W-:Y:S01]  /*2250*/  @P1 CALL.REL.NOINC `(.L_x_2) ;  /* 0x0000001000001944 */ /* 0x000fe20003c00000 */
[----:B------:R-:W-:Y:S05]  /*2260*/  BRA `(.L_x_3) ;  /* 0xffffeaf000007947 */ /* 0x000fea000383ffff */
.L_x_2:
[----:B------:R-:W0:Y:S01]  /*2270*/  S2R R124, SR_CTAID.X ;  /* 0x00000000007c7919 */ /* 0x000e220000002500 */
[----:B------:R-:W-:Y:S01]  /*2280*/  HFMA2.MMA R251, -RZ, RZ, 0, 2.384185791015625e-07 ;  /* 0x00000004fffb7435 */ /* 0x000fe200000001ff */
[----:B------:R-:W-:Y:S02]  /*2290*/  FMNMX R55, RZ, R55, !PT ;  /* 0x00000037ff377209 */ /* 0x000fe40007800000 */
[----:B------:R-:W-:Y:S02]  /*22a0*/  FMNMX R53, RZ, R53, !PT ;  /* 0x00000035ff357209 */ /* 0x000fe40007800000 */
[----:B------:R-:W-:Y:S02]  /*22b0*/  FMNMX R51, RZ, R51, !PT ;  /* 0x00000033ff337209 */ /* 0x000fe40007800000 */
[----:B------:R-:W-:Y:S02]  /*22c0*/  FMNMX R49, RZ, R49, !PT ;  /* 0x00000031ff317209 */ /* 0x000fe40007800000 */
[----:B------:R-:W-:-:S02]  /*22d0*/  FMNMX R47, RZ, R47, !PT ;  /* 0x0000002fff2f7209 */ /* 0x000fc40007800000 */
[----:B------:R-:W-:Y:S02]  /*22e0*/  FMNMX R45, RZ, R45, !PT ;  /* 0x0000002dff2d7209 */ /* 0x000fe40007800000 */
[----:B------:R-:W-:Y:S02]  /*22f0*/  FMNMX R43, RZ, R43, !PT ;  /* 0x0000002bff2b7209 */ /* 0x000fe40007800000 */
[----:B------:R-:W-:Y:S02]  /*2300*/  FMNMX R41, RZ, R41, !PT ;  /* 0x00000029ff297209 */ /* 0x000fe40007800000 */
[----:B------:R-:W-:Y:S02]  /*2310*/  FMNMX R39, RZ, R39, !PT ;  /* 0x00000027ff277209 */ /* 0x000fe40007800000 */
[----:B------:R-:W-:Y:S02]  /*2320*/  FMNMX R37, RZ, R37, !PT ;  /* 0x00000025ff257209 */ /* 0x000fe40007800000 */
[----:B------:R-:W-:-:S02]  /*2330*/  FMNMX R35, RZ, R35, !PT ;  /* 0x00000023ff237209 */ /* 0x000fc40007800000 */
[----:B0-----:R-:W-:Y:S02]  /*2340*/  SHF.R.S32.HI R125, RZ, 0x2, R124 ;  /* 0x00000002ff7d7819 */ /* 0x001fe4000001147c */
[----:B------:R-:W-:Y:S02]  /*2350*/  LOP3.LUT R124, R124, 0x3, RZ, 0xc0, !PT ;  /* 0x000000037c7c7812 */ /* 0x000fe400078ec0ff */
[----:B------:R-:W-:Y:S01]  /*2360*/  FMNMX R33, RZ, R33, !PT ;  /* 0x00000021ff217209 */ /* 0x000fe20007800000 */
[----:B------:R-:W-:Y:S01]  /*2370*/  IMAD R125, R125, 0xc40, R228 ;  /* 0x00000c407d7d7824 */ /* 0x000fe200078e02e4 */
[----:B------:R-:W-:Y:S02]  /*2380*/  FMNMX R31, RZ, R31, !PT ;  /* 0x0000001fff1f7209 */ /* 0x000fe40007800000 */
[----:B------:R-:W-:Y:S01]  /*2390*/  FMNMX R29, RZ, R29, !PT ;  /* 0x0000001dff1d7209 */ /* 0x000fe20007800000 */
[----:B------:R-:W-:Y:S01]  /*23a0*/  IMAD R124, R124, 0x1c, R125 ;  /* 0x0000001c7c7c7824 */ /* 0x000fe200078e027d */
[----:B------:R-:W-:-:S02]  /*23b0*/  FMNMX R27, RZ, R27, !PT ;  /* 0x0000001bff1b7209 */ /* 0x000fc40007800000 */
[----:B------:R-:W-:Y:S01]  /*23c0*/  FMNMX R25, RZ, R25, !PT ;  /* 0x00000019ff197209 */ /* 0x000fe20007800000 */
[----:B------:R-:W-:Y:S01]  /*23d0*/  IMAD R229, R229, 0xc400, R124 ;  /* 0x0000c400e5e57824 */ /* 0x000fe200078e027c */
[----:B------:R-:W-:Y:S02]  /*23e0*/  FMNMX R23, RZ, R23, !PT ;  /* 0x00000017ff177209 */ /* 0x000fe40007800000 */
[----:B------:R-:W-:Y:S01]  /*23f0*/  FMNMX R21, RZ, R21, !PT ;  /* 0x00000015ff157209 */ /* 0x000fe20007800000 */
[----:B------:R-:W-:Y:S01]  /*2400*/  IMAD R124, R230, 0x620, R229 ;  /* 0x00000620e67c7824 */ /* 0x000fe200078e02e5 */
[----:B------:R-:W-:Y:S02]  /*2410*/  FMNMX R19, RZ, R19, !PT ;  /* 0x00000013ff137209 */ /* 0x000fe40007800000 */
[----:B------:R-:W-:Y:S01]  /*2420*/  FMNMX R17, RZ, R17, !PT ;  /* 0x00000011ff117209 */ /* 0x000fe20007800000 */
[----:B------:R-:W-:Y:S01]  /*2430*/  IMAD.WIDE R124, R124, R251, c[0x0][0x170] ;  /* 0x00005c007c7c7625 */ /* 0x000fe200078e02fb */
[----:B------:R-:W-:-:S02]  /*2440*/  FMNMX R15, RZ, R15, !PT ;  /* 0x0000000fff0f7209 */ /* 0x000fc40007800000 */
[----:B------:R-:W-:Y:S02]  /*2450*/  FMNMX R127, RZ, R232, !PT ;  /* 0x000000e8ff7f7209 */ /* 0x000fe40007800000 */
[----:B------:R0:W-:Y:S01]  /*2460*/  STG.E [R124.64+0x24c1c0], R55 ;  /* 0x24c1c0377c007986 */ /* 0x0001e2000c101904 */
[----:B------:R-:W-:Y:S02]  /*2470*/  FMNMX R111, RZ, R111, !PT ;  /* 0x0000006fff6f7209 */ /* 0x000fe40007800000 */
[----:B------:R-:W-:Y:S01]  /*2480*/  FMNMX R107, RZ, R107, !PT ;  /* 0x0000006bff6b7209 */ /* 0x000fe20007800000 */
[----:B------:R1:W-:Y:S01]  /*2490*/  STG.E [R124.64+0x24c540], R53 ;  /* 0x24c540357c007986 */ /* 0x0003e2000c101904 */
[----:B------:R-:W-:Y:S02]  /*24a0*/  FMNMX R13, RZ, R13, !PT ;  /* 0x0000000dff0d7209 */ /* 0x000fe40007800000 */
[----:B------:R-:W-:Y:S01]  /*24b0*/  FMNMX R229, RZ, R172, !PT ;  /* 0x000000acffe57209 */ /* 0x000fe20007800000 */
[----:B------:R2:W-:Y:S01]  /*24c0*/  STG.E [R124.64+0x24c8c0], R51 ;  /* 0x24c8c0337c007986 */ /* 0x0005e2000c101904 */
[----:B------:R-:W-:-:S02]  /*24d0*/  FMNMX R231, RZ, R112, !PT ;  /* 0x00000070ffe77209 */ /* 0x000fc40007800000 */
[----:B------:R-:W-:Y:S01]  /*24e0*/  FMNMX R171, RZ, R171, !PT ;  /* 0x000000abffab7209 */ /* 0x000fe20007800000 */
[----:B------:R3:W-:Y:S01]  /*24f0*/  STG.E [R124.64+0x24cc40], R49 ;  /* 0x24cc40317c007986 */ /* 0x0007e2000c101904 */
[----:B0-----:R-:W-:Y:S02]  /*2500*/  FMNMX R55, RZ, R224, !PT ;  /* 0x000000e0ff377209 */ /* 0x001fe40007800000 */
[----:B------:R-:W-:Y:S01]  /*2510*/  FMNMX R109, RZ, R109, !PT ;  /* 0x0000006dff6d7209 */ /* 0x000fe20007800000 */
[----:B------:R0:W-:Y:S01]  /*2520*/  STG.E [R124.64+0x24cfc0], R47 ;  /* 0x24cfc02f7c007986 */ /* 0x0001e2000c101904 */
[----:B-1----:R-:W-:Y:S02]  /*2530*/  FMNMX R53, RZ, R222, !PT ;  /* 0x000000deff357209 */ /* 0x002fe40007800000 */
[----:B------:R-:W-:Y:S01]  /*2540*/  FMNMX R105, RZ, R105, !PT ;  /* 0x00000069ff697209 */ /* 0x000fe20007800000 */
[----:B------:R1:W-:Y:S01]  /*2550*/  STG.E [R124.64+0x24d340], R45 ;  /* 0x24d3402d7c007986 */ /* 0x0003e2000c101904 */
[----:B--2---:R-:W-:-:S02]  /*2560*/  FMNMX R51, RZ, R220, !PT ;  /* 0x000000dcff337209 */ /* 0x004fc40007800000 */
[----:B------:R-:W-:Y:S01]  /*2570*/  FMNMX R11, RZ, R11, !PT ;  /* 0x0000000bff0b7209 */ /* 0x000fe20007800000 */
[----:B------:R2:W-:Y:S01]  /*2580*/  STG.E [R124.64+0x24d6c0], R43 ;  /* 0x24d6c02b7c007986 */ /* 0x0005e2000c101904 */
[----:B---3--:R-:W-:Y:S02]  /*2590*/  FMNMX R49, RZ, R218, !PT ;  /* 0x000000daff317209 */ /* 0x008fe40007800000 */
[----:B------:R-:W-:Y:S01]  /*25a0*/  FMNMX R9, RZ, R9, !PT ;  /* 0x00000009ff097209 */ /* 0x000fe20007800000 */
[----:B------:R3:W-:Y:S01]  /*25b0*/  STG.E [R124.64+0x2585c0], R41 ;  /* 0x2585c0297c007986 */ /* 0x0007e2000c101904 */
[----:B0-----:R-:W-:Y:S02]  /*25c0*/  FMNMX R47, RZ, R160, !PT ;  /* 0x000000a0ff2f7209 */ /* 0x001fe40007800000 */
[----:B------:R-:W-:Y:S01]  /*25d0*/  FMNMX R233, RZ, R56, !PT ;  /* 0x00000038ffe97209 */ /* 0x000fe20007800000 */
[----:B------:R0:W-:Y:S01]  /*25e0*/  STG.E [R124.64+0x258940], R39 ;  /* 0x258940277c007986 */ /* 0x0001e2000c101904 */
[----:B-1----:R-:W-:-:S02]  /*25f0*/  FMNMX R45, RZ, R214, !PT ;  /* 0x000000d6ff2d7209 */ /* 0x002fc40007800000 */
[----:B------:R-:W-:Y:S01]  /*2600*/  FMNMX R227, RZ, R227, !PT ;  /* 0x000000e3ffe37209 */ /* 0x000fe20007800000 */
[----:B------:R1:W-:Y:S01]  /*2610*/  STG.E [R124.64+0x258cc0], R37 ;  /* 0x258cc0257c007986 */ /* 0x0003e2000c101904 */
[----:B--2---:R-:W-:Y:S02]  /*2620*/  FMNMX R43, RZ, R212, !PT ;  /* 0x000000d4ff2b7209 */ /* 0x004fe40007800000 */
[----:B------:R-:W-:Y:S01]  /*2630*/  FMNMX R235, RZ, R226, !PT ;  /* 0x000000e2ffeb7209 */ /* 0x000fe20007800000 */
[----:B------:R2:W-:Y:S01]  /*2640*/  STG.E [R124.64+0x259040], R35 ;  /* 0x259040237c007986 */ /* 0x0005e2000c101904 */
[----:B---3--:R-:W-:Y:S02]  /*2650*/  FMNMX R41, RZ, R210, !PT ;  /* 0x000000d2ff297209 */ /* 0x008fe40007800000 */
[----:B------:R-:W-:Y:S01]  /*2660*/  FMNMX R225, RZ, R225, !PT ;  /* 0x000000e1ffe17209 */ /* 0x000fe20007800000 */
[----:B------:R3:W-:Y:S01]  /*2670*/  STG.E [R124.64+0x2593c0], R33 ;  /* 0x2593c0217c007986 */ /* 0x0007e2000c101904 */
[----:B0-----:R-:W-:-:S02]  /*2680*/  FMNMX R39, RZ, R208, !PT ;  /* 0x000000d0ff277209 */ /* 0x001fc40007800000 */
[----:B------:R-:W-:Y:S01]  /*2690*/  FMNMX R169, RZ, R169, !PT ;  /* 0x000000a9ffa97209 */ /* 0x000fe20007800000 */
[----:B------:R0:W-:Y:S01]  /*26a0*/  STG.E [R124.64+0x259740], R31 ;  /* 0x2597401f7c007986 */ /* 0x0001e2000c101904 */
[----:B-1----:R-:W-:Y:S02]  /*26b0*/  FMNMX R37, RZ, R150, !PT ;  /* 0x00000096ff257209 */ /* 0x002fe40007800000 */
[----:B------:R-:W-:Y:S01]  /*26c0*/  FMNMX R223, RZ, R223, !PT ;  /* 0x000000dfffdf7209 */ /* 0x000fe20007800000 */
[----:B------:R1:W-:Y:S01]  /*26d0*/  STG.E [R124.64+0x259ac0], R29 ;  /* 0x259ac01d7c007986 */ /* 0x0003e2000c101904 */
[----:B--2---:R-:W-:Y:S02]  /*26e0*/  FMNMX R35, RZ, R204, !PT ;  /* 0x000000ccff237209 */ /* 0x004fe40007800000 */
[----:B------:R-:W-:Y:S01]  /*26f0*/  FMNMX R167, RZ, R167, !PT ;  /* 0x000000a7ffa77209 */ /* 0x000fe20007800000 */
[----:B------:R2:W-:Y:S01]  /*2700*/  STG.E [R124.64+0x2649c0], R27 ;  /* 0x2649c01b7c007986 */ /* 0x0005e2000c101904 */
[----:B---3--:R-:W-:-:S02]  /*2710*/  FMNMX R33, RZ, R202, !PT ;  /* 0x000000caff217209 */ /* 0x008fc40007800000 */
        /* <DEDUP_REMOVED lines=73> */
[----:B------:R3:W-:Y:S01]  /*2bb0*/  STG.E [R124.64], R127 ;  /* 0x0000007f7c007986 */ /* 0x0007e2000c101904 */
        /* <DEDUP_REMOVED lines=156> */
[----:B0-----:R-:W-:-:S03]  /*3580*/  FMNMX R23, RZ, R128, !PT ;  /* 0x00000080ff177209 */ /* 0x001fc60007800000 */
[----:B------:R0:W-:Y:S01]  /*3590*/  STG.E [R124.64+0x271140], R11 ;  /* 0x2711400b7c007986 */ /* 0x0001e2000c101904 */
[----:B-1----:R-:W-:-:S03]  /*35a0*/  FMNMX R19, RZ, R66, !PT ;  /* 0x00000042ff137209 */ /* 0x002fc60007800000 */
[----:B------:R1:W-:Y:S01]  /*35b0*/  STG.E [R124.64+0x25300], R13 ;  /* 0x0253000d7c007986 */ /* 0x0003e2000c101904 */
[----:B--2---:R-:W-:-:S03]  /*35c0*/  FMNMX R21, RZ, R10, !PT ;  /* 0x0000000aff157209 */ /* 0x004fc60007800000 */
[----:B------:R2:W-:Y:S01]  /*35d0*/  STG.E [R124.64+0xe9300], R15 ;  /* 0x0e93000f7c007986 */ /* 0x0005e2000c101904 */
[----:B---3--:R-:W-:Y:S02]  /*35e0*/  FMNMX R17, RZ, R120, !PT ;  /* 0x00000078ff117209 */ /* 0x008fe40007800000 */
[----:B0-----:R-:W-:Y:S01]  /*35f0*/  FMNMX R11, RZ, R180, !PT ;  /* 0x000000b4ff0b7209 */ /* 0x001fe20007800000 */
[----:B------:R0:W-:Y:S01]  /*3600*/  STG.E [R124.64+0x2714c0], R9 ;  /* 0x2714c0097c007986 */ /* 0x0001e2000c101904 */
[----:B-1----:R-:W-:-:S03]  /*3610*/  FMNMX R13, RZ, R64, !PT ;  /* 0x00000040ff0d7209 */ /* 0x002fc60007800000 */
[----:B------:R-:W-:Y:S01]  /*3620*/  STG.E [R124.64+0x24c000], R233 ;  /* 0x24c000e97c007986 */ /* 0x000fe2000c101904 */
[----:B--2---:R-:W-:-:S03]  /*3630*/  FMNMX R15, RZ, R8, !PT ;  /* 0x00000008ff0f7209 */ /* 0x004fc60007800000 */
[----:B------:R-:W-:Y:S01]  /*3640*/  STG.E [R124.64+0x1c0], R227 ;  /* 0x0001c0e37c007986 */ /* 0x000fe2000c101904 */
[----:B0-----:R-:W-:-:S03]  /*3650*/  FMNMX R9, RZ, R178, !PT ;  /* 0x000000b2ff097209 */ /* 0x001fc60007800000 */
[----:B------:R-:W-:Y:S04]  /*3660*/  STG.E [R124.64+0x380], R235 ;  /* 0x000380eb7c007986 */ /* 0x000fe8000c101904 */
        /* <DEDUP_REMOVED lines=88> */
[----:B------:R0:W-:Y:S04]  /*3bf0*/  STG.E [R124.64+0x1ad300], R19 ;  /* 0x1ad300137c007986 */ /* 0x0001e8000c101904 */
[----:B------:R-:W-:Y:S04]  /*3c00*/  STG.E [R124.64+0x271300], R21 ;  /* 0x271300157c007986 */ /* 0x000fe8000c101904 */
[----:B------:R-:W-:Y:S04]  /*3c10*/  STG.E [R124.64+0x254c0], R181 ;  /* 0x0254c0b57c007986 */ /* 0x000fe8000c101904 */
[----:B------:R-:W-:Y:S01]  /*3c20*/  STG.E [R124.64+0xe94c0], R121 ;  /* 0x0e94c0797c007986 */ /* 0x000fe2000c101904 */
[----:B0-----:R-:W-:-:S03]  /*3c30*/  FMNMX R19, RZ, R6, !PT ;  /* 0x00000006ff137209 */ /* 0x001fc60007800000 */
[----:B------:R-:W-:Y:S04]  /*3c40*/  STG.E [R124.64+0x1ad4c0], R65 ;  /* 0x1ad4c0417c007986 */ /* 0x000fe8000c101904 */
[----:B------:R0:W-:Y:S04]  /*3c50*/  STG.E [R124.64+0x25680], R11 ;  /* 0x0256800b7c007986 */ /* 0x0001e8000c101904 */
[----:B------:R1:W-:Y:S04]  /*3c60*/  STG.E [R124.64+0xe9680], R17 ;  /* 0x0e9680117c007986 */ /* 0x0003e8000c101904 */
[----:B------:R2:W-:Y:S04]  /*3c70*/  STG.E [R124.64+0x1ad680], R13 ;  /* 0x1ad6800d7c007986 */ /* 0x0005e8000c101904 */
[----:B------:R3:W-:Y:S01]  /*3c80*/  STG.E [R124.64+0x271680], R15 ;  /* 0x2716800f7c007986 */ /* 0x0007e2000c101904 */
[----:B0-----:R-:W-:-:S03]  /*3c90*/  FMNMX R11, RZ, R118, !PT ;  /* 0x00000076ff0b7209 */ /* 0x001fc60007800000 */
[----:B------:R-:W-:Y:S01]  /*3ca0*/  STG.E [R124.64+0x25840], R179 ;  /* 0x025840b37c007986 */ /* 0x000fe2000c101904 */
[----:B-1----:R-:W-:-:S03]  /*3cb0*/  FMNMX R17, RZ, R62, !PT ;  /* 0x0000003eff117209 */ /* 0x002fc60007800000 */
[----:B------:R-:W-:Y:S01]  /*3cc0*/  STG.E [R124.64+0xe9840], R119 ;  /* 0x0e9840777c007986 */ /* 0x000fe2000c101904 */
[----:B--2---:R-:W-:-:S03]  /*3cd0*/  FMNMX R13, RZ, R176, !PT ;  /* 0x000000b0ff0d7209 */ /* 0x004fc60007800000 */
[----:B------:R-:W-:Y:S01]  /*3ce0*/  STG.E [R124.64+0x1ad840], R63 ;  /* 0x1ad8403f7c007986 */ /* 0x000fe2000c101904 */
[----:B---3--:R-:W-:-:S03]  /*3cf0*/  FMNMX R15, RZ, R58, !PT ;  /* 0x0000003aff0f7209 */ /* 0x008fc60007800000 */
[----:B------:R0:W-:Y:S04]  /*3d00*/  STG.E [R124.64+0x271840], R7 ;  /* 0x271840077c007986 */ /* 0x0001e8000c101904 */
[----:B------:R1:W-:Y:S04]  /*3d10*/  STG.E [R124.64+0x25a00], R9 ;  /* 0x025a00097c007986 */ /* 0x0003e8000c101904 */
[----:B------:R2:W-:Y:S01]  /*3d20*/  STG.E [R124.64+0xe9a00], R11 ;  /* 0x0e9a000b7c007986 */ /* 0x0005e2000c101904 */
[----:B0-----:R-:W-:-:S03]  /*3d30*/  FMNMX R7, RZ, R116, !PT ;  /* 0x00000074ff077209 */ /* 0x001fc60007800000 */
[----:B------:R0:W-:Y:S01]  /*3d40*/  STG.E [R124.64+0x271bc0], R5 ;  /* 0x271bc0057c007986 */ /* 0x0001e2000c101904 */
[----:B-1----:R-:W-:-:S03]  /*3d50*/  FMNMX R9, RZ, R60, !PT ;  /* 0x0000003cff097209 */ /* 0x002fc60007800000 */
[----:B------:R1:W-:Y:S01]  /*3d60*/  STG.E [R124.64+0x25d80], R13 ;  /* 0x025d800d7c007986 */ /* 0x0003e2000c101904 */
[----:B--2---:R-:W-:-:S03]  /*3d70*/  FMNMX R11, RZ, R4, !PT ;  /* 0x00000004ff0b7209 */ /* 0x004fc60007800000 */
[----:B------:R2:W-:Y:S04]  /*3d80*/  STG.E [R124.64+0xe9d80], R7 ;  /* 0x0e9d80077c007986 */ /* 0x0005e8000c101904 */
[----:B------:R3:W-:Y:S01]  /*3d90*/  STG.E [R124.64+0x1add80], R9 ;  /* 0x1add80097c007986 */ /* 0x0007e2000c101904 */
[----:B0-----:R-:W-:Y:S02]  /*3da0*/  FMNMX R5, RZ, R174, !PT ;  /* 0x000000aeff057209 */ /* 0x001fe40007800000 */
[----:B-1----:R-:W-:Y:S01]  /*3db0*/  FMNMX R13, RZ, R114, !PT ;  /* 0x00000072ff0d7209 */ /* 0x002fe20007800000 */
[----:B------:R-:W-:Y:S01]  /*3dc0*/  STG.E [R124.64+0x1ada00], R17 ;  /* 0x1ada00117c007986 */ /* 0x000fe2000c101904 */
[----:B--2---:R-:W-:-:S03]  /*3dd0*/  FMNMX R7, RZ, R2, !PT ;  /* 0x00000002ff077209 */ /* 0x004fc60007800000 */
[----:B------:R-:W-:Y:S01]  /*3de0*/  STG.E [R124.64+0x271a00], R19 ;  /* 0x271a00137c007986 */ /* 0x000fe2000c101904 */
[----:B---3--:R-:W-:-:S03]  /*3df0*/  FMNMX R9, RZ, R0, !PT ;  /* 0x00000000ff097209 */ /* 0x008fc60007800000 */
        /* <DEDUP_REMOVED lines=15> */
[----:B------:R-:W-:Y:S01]  /*3ef0*/  STG.E [R124.64+0x2722c0], R9 ;  /* 0x2722c0097c007986 */ /* 0x000fe2000c101904 */
[----:B------:R-:W-:Y:S05]  /*3f00*/  EXIT ;  /* 0x000000000000794d */ /* 0x000fea0003800000 */
.L_x_4:
[----:B------:R-:W-:-:S00]  /*3f10*/  BRA `(.L_x_4) ;  /* 0xfffffff000007947 */ /* 0x000fc0000383ffff */
[----:B------:R-:W-:-:S00]  /*3f20*/  NOP ;  /* 0x0000000000007918 */ /* 0x000fc00000000000 */
        /* <DEDUP_REMOVED lines=13> */
.L_x_5:


//--------------------- .nv.shared.candidate1     --------------------------
	.section	.nv.shared.candidate1,"aw",@nobits
	.align	4
.nv.shared.candidate1:
	.zero		13568
